	.target	sm_90a

	.elftype	@"ET_EXEC"


//--------------------- .note.nv.tkinfo           --------------------------
	.section	.note.nv.tkinfo,"",@"SHT_NOTE"
	.sectionflags	@"SHF_NOTE_NV_TKINFO"
	.tkinfo
        /*0018*/ 	.word	0x00000002
        /*0030*/ 	.string	""
        /*0030*/ 	.string	"ptxas"
        /*0030*/ 	.string	"Cuda compilation tools, release 13.0, V13.0.88"
        /*0030*/ 	.string	"Build cuda_13.0.r13.0/compiler.36424714_0"
        /*0030*/ 	.string	"-arch sm_90a -m 64 "



//--------------------- .note.nv.cuinfo           --------------------------
	.section	.note.nv.cuinfo,"",@"SHT_NOTE"
	.sectionflags	@"SHF_NOTE_NV_CUINFO"
        /*0018*/ 	.short	0x0002
        /*001a*/ 	.short	0x005a
        /*001c*/ 	.short	0x0082
	.zero		2


//--------------------- .nv.info                  --------------------------
	.section	.nv.info,"",@"SHT_CUDA_INFO"
	.align	4


	//----- nvinfo : EIATTR_REGCOUNT
	.align		4
        /*0000*/ 	.byte	0x04, 0x2f
        /*0002*/ 	.short	(.L_29 - .L_28)
	.align		4
.L_28:
        /*0004*/ 	.word	index@(_Z16head_norm_kernelPK6__halfS1_S1_PS_ffiiib)
        /*0008*/ 	.word	0x0000001f


	//----- nvinfo : EIATTR_FRAME_SIZE
	.align		4
.L_29:
        /*000c*/ 	.byte	0x04, 0x11
        /*000e*/ 	.short	(.L_31 - .L_30)
	.align		4
.L_30:
        /*0010*/ 	.word	index@(_Z16head_norm_kernelPK6__halfS1_S1_PS_ffiiib)
        /*0014*/ 	.word	0x00000000


	//----- nvinfo : EIATTR_MIN_STACK_SIZE
	.align		4
.L_31:
        /*0018*/ 	.byte	0x04, 0x12
        /*001a*/ 	.short	(.L_33 - .L_32)
	.align		4
.L_32:
        /*001c*/ 	.word	index@(_Z16head_norm_kernelPK6__halfS1_S1_PS_ffiiib)
        /*0020*/ 	.word	0x00000000
.L_33:


//--------------------- .nv.compat                --------------------------
	.section	.nv.compat,"",@"SHT_CUDA_COMPAT_INFO"
	.align	4
        /*0000*/ 	.byte	0x02, 0x09, 0x01, 0x00, 0x02, 0x02, 0x01, 0x00, 0x02, 0x05, 0x05, 0x00, 0x03, 0x07, 0x01, 0x01
        /*0010*/ 	.byte	0x02, 0x03, 0x00, 0x00, 0x02, 0x06, 0x01, 0x00, 0x04, 0x0b, 0x08, 0x00, 0x00, 0x00, 0x00, 0x00
        /*0020*/ 	.byte	0x00, 0x00, 0x00, 0x00


//--------------------- .nv.info._Z16head_norm_kernelPK6__halfS1_S1_PS_ffiiib --------------------------
	.section	.nv.info._Z16head_norm_kernelPK6__halfS1_S1_PS_ffiiib,"",@"SHT_CUDA_INFO"
	.sectionflags	@""
	.align	4


	//----- nvinfo : EIATTR_CUDA_API_VERSION
	.align		4
        /*0000*/ 	.byte	0x04, 0x37
        /*0002*/ 	.short	(.L_35 - .L_34)
.L_34:
        /*0004*/ 	.word	0x00000082


	//----- nvinfo : EIATTR_KPARAM_INFO
	.align		4
.L_35:
        /*0008*/ 	.byte	0x04, 0x17
        /*000a*/ 	.short	(.L_37 - .L_36)
.L_36:
        /*000c*/ 	.word	0x00000000
        /*0010*/ 	.short	0x0009
        /*0012*/ 	.short	0x0034
        /*0014*/ 	.byte	0x00, 0xf0, 0x05, 0x00


	//----- nvinfo : EIATTR_KPARAM_INFO
	.align		4
.L_37:
        /*0018*/ 	.byte	0x04, 0x17
        /*001a*/ 	.short	(.L_39 - .L_38)
.L_38:
        /*001c*/ 	.word	0x00000000
        /*0020*/ 	.short	0x0008
        /*0022*/ 	.short	0x0030
        /*0024*/ 	.byte	0x00, 0xf0, 0x11, 0x00


	//----- nvinfo : EIATTR_KPARAM_INFO
	.align		4
.L_39:
        /*0028*/ 	.byte	0x04, 0x17
        /*002a*/ 	.short	(.L_41 - .L_40)
.L_40:
        /*002c*/ 	.word	0x00000000
        /*0030*/ 	.short	0x0007
        /*0032*/ 	.short	0x002c
        /*0034*/ 	.byte	0x00, 0xf0, 0x11, 0x00


	//----- nvinfo : EIATTR_KPARAM_INFO
	.align		4
.L_41:
        /*0038*/ 	.byte	0x04, 0x17
        /*003a*/ 	.short	(.L_43 - .L_42)
.L_42:
        /*003c*/ 	.word	0x00000000
        /*0040*/ 	.short	0x0006
        /*0042*/ 	.short	0x0028
        /*0044*/ 	.byte	0x00, 0xf0, 0x11, 0x00


	//----- nvinfo : EIATTR_KPARAM_INFO
	.align		4
.L_43:
        /*0048*/ 	.byte	0x04, 0x17
        /*004a*/ 	.short	(.L_45 - .L_44)
.L_44:
        /*004c*/ 	.word	0x00000000
        /*0050*/ 	.short	0x0005
        /*0052*/ 	.short	0x0024
        /*0054*/ 	.byte	0x00, 0xf0, 0x11, 0x00


	//----- nvinfo : EIATTR_KPARAM_INFO
	.align		4
.L_45:
        /*0058*/ 	.byte	0x04, 0x17
        /*005a*/ 	.short	(.L_47 - .L_46)
.L_46:
        /*005c*/ 	.word	0x00000000
        /*0060*/ 	.short	0x0004
        /*0062*/ 	.short	0x0020
        /*0064*/ 	.byte	0x00, 0xf0, 0x11, 0x00


	//----- nvinfo : EIATTR_KPARAM_INFO
	.align		4
.L_47:
        /*0068*/ 	.byte	0x04, 0x17
        /*006a*/ 	.short	(.L_49 - .L_48)
.L_48:
        /*006c*/ 	.word	0x00000000
        /*0070*/ 	.short	0x0003
        /*0072*/ 	.short	0x0018
        /*0074*/ 	.byte	0x00, 0xf0, 0x21, 0x00


	//----- nvinfo : EIATTR_KPARAM_INFO
	.align		4
.L_49:
        /*0078*/ 	.byte	0x04, 0x17
        /*007a*/ 	.short	(.L_51 - .L_50)
.L_50:
        /*007c*/ 	.word	0x00000000
        /*0080*/ 	.short	0x0002
        /*0082*/ 	.short	0x0010
        /*0084*/ 	.byte	0x00, 0xf0, 0x21, 0x00


	//----- nvinfo : EIATTR_KPARAM_INFO
	.align		4
.L_51:
        /*0088*/ 	.byte	0x04, 0x17
        /*008a*/ 	.short	(.L_53 - .L_52)
.L_52:
        /*008c*/ 	.word	0x00000000
        /*0090*/ 	.short	0x0001
        /*0092*/ 	.short	0x0008
        /*0094*/ 	.byte	0x00, 0xf0, 0x21, 0x00


	//----- nvinfo : EIATTR_KPARAM_INFO
	.align		4
.L_53:
        /*0098*/ 	.byte	0x04, 0x17
        /*009a*/ 	.short	(.L_55 - .L_54)
.L_54:
        /*009c*/ 	.word	0x00000000
        /*00a0*/ 	.short	0x0000
        /*00a2*/ 	.short	0x0000
        /*00a4*/ 	.byte	0x00, 0xf0, 0x21, 0x00


	//----- nvinfo : EIATTR_SPARSE_MMA_MASK
	.align		4
.L_55:
        /*00a8*/ 	.byte	0x03, 0x50
        /*00aa*/ 	.short	0x0000


	//----- nvinfo : EIATTR_MAXREG_COUNT
	.align		4
        /*00ac*/ 	.byte	0x03, 0x1b
        /*00ae*/ 	.short	0x00ff


	//----- nvinfo : EIATTR_NUM_BARRIERS
	.align		4
        /*00b0*/ 	.byte	0x02, 0x4c
        /*00b2*/ 	.byte	0x01
	.zero		1


	//----- nvinfo : EIATTR_MERCURY_ISA_VERSION
	.align		4
        /*00b4*/ 	.byte	0x03, 0x5f
        /*00b6*/ 	.short	0x0101


	//----- nvinfo : EIATTR_COOP_GROUP_MASK_REGIDS
	.align		4
        /*00b8*/ 	.byte	0x04, 0x29
        /*00ba*/ 	.short	(.L_57 - .L_56)


	//   ....[0]....
.L_56:
        /*00bc*/ 	.word	0xffffffff


	//   ....[1]....
        /*00c0*/ 	.word	0xffffffff


	//   ....[2]....
        /*00c4*/ 	.word	0xffffffff


	//----- nvinfo : EIATTR_COOP_GROUP_INSTR_OFFSETS
	.align		4
.L_57:
        /*00c8*/ 	.byte	0x04, 0x28
        /*00ca*/ 	.short	(.L_59 - .L_58)


	//   ....[0]....
.L_58:
        /*00cc*/ 	.word	0x000002f0


	//   ....[1]....
        /*00d0*/ 	.word	0x00000af0


	//   ....[2]....
        /*00d4*/ 	.word	0x000011b0


	//----- nvinfo : EIATTR_EXIT_INSTR_OFFSETS
	.align		4
.L_59:
        /*00d8*/ 	.byte	0x04, 0x1c
        /*00da*/ 	.short	(.L_61 - .L_60)


	//   ....[0]....
.L_60:
        /*00dc*/ 	.word	0x00000a60


	//   ....[1]....
        /*00e0*/ 	.word	0x00001900


	//----- nvinfo : EIATTR_CBANK_PARAM_SIZE
	.align		4
.L_61:
        /*00e4*/ 	.byte	0x03, 0x19
        /*00e6*/ 	.short	0x0035


	//----- nvinfo : EIATTR_PARAM_CBANK
	.align		4
        /*00e8*/ 	.byte	0x04, 0x0a
        /*00ea*/ 	.short	(.L_63 - .L_62)
	.align		4
.L_62:
        /*00ec*/ 	.word	index@(.nv.constant0._Z16head_norm_kernelPK6__halfS1_S1_PS_ffiiib)
        /*00f0*/ 	.short	0x0210
        /*00f2*/ 	.short	0x0035


	//----- nvinfo : EIATTR_SW_WAR
	.align		4
.L_63:
        /*00f4*/ 	.byte	0x04, 0x36
        /*00f6*/ 	.short	(.L_65 - .L_64)
.L_64:
        /*00f8*/ 	.word	0x00000008
.L_65:


//--------------------- .nv.callgraph             --------------------------
	.section	.nv.callgraph,"",@"SHT_CUDA_CALLGRAPH"
	.align	4
	.sectionentsize	8
	.align		4
        /*0000*/ 	.word	0x00000000
	.align		4
        /*0004*/ 	.word	0xffffffff
	.align		4
        /*0008*/ 	.word	0x00000000
	.align		4
        /*000c*/ 	.word	0xfffffffe
	.align		4
        /*0010*/ 	.word	0x00000000
	.align		4
        /*0014*/ 	.word	0xfffffffd
	.align		4
        /*0018*/ 	.word	0x00000000
	.align		4
        /*001c*/ 	.word	0xfffffffc


//--------------------- .nv.constant4             --------------------------
	.section	.nv.constant4,"a",@progbits
	.align	8
	.align		8
.nv.constant4:
        /*0000*/ 	.dword	_ZN43_INTERNAL_715a613b_12_head_norm_cu_bf0d74984cuda3std3__45__cpo5beginE
	.align		8
        /*0008*/ 	.dword	_ZN43_INTERNAL_715a613b_12_head_norm_cu_bf0d74984cuda3std3__45__cpo3endE
	.align		8
        /*0010*/ 	.dword	_ZN43_INTERNAL_715a613b_12_head_norm_cu_bf0d74984cuda3std3__45__cpo6cbeginE
	.align		8
        /*0018*/ 	.dword	_ZN43_INTERNAL_715a613b_12_head_norm_cu_bf0d74984cuda3std3__45__cpo4cendE
	.align		8
        /*0020*/ 	.dword	_ZN43_INTERNAL_715a613b_12_head_norm_cu_bf0d74984cuda3std3__45__cpo6rbeginE
	.align		8
        /*0028*/ 	.dword	_ZN43_INTERNAL_715a613b_12_head_norm_cu_bf0d74984cuda3std3__45__cpo4rendE
	.align		8
        /*0030*/ 	.dword	_ZN43_INTERNAL_715a613b_12_head_norm_cu_bf0d74984cuda3std3__45__cpo7crbeginE
	.align		8
        /*0038*/ 	.dword	_ZN43_INTERNAL_715a613b_12_head_norm_cu_bf0d74984cuda3std3__45__cpo5crendE
	.align		8
        /*0040*/ 	.dword	_ZN43_INTERNAL_715a613b_12_head_norm_cu_bf0d74984cuda3std3__445_GLOBAL__N__715a613b_12_head_norm_cu_bf0d74986ignoreE
	.align		8
        /*0048*/ 	.dword	_ZN43_INTERNAL_715a613b_12_head_norm_cu_bf0d74984cuda3std3__419piecewise_constructE
	.align		8
        /*0050*/ 	.dword	_ZN43_INTERNAL_715a613b_12_head_norm_cu_bf0d74984cuda3std3__48in_placeE
	.align		8
        /*0058*/ 	.dword	_ZN43_INTERNAL_715a613b_12_head_norm_cu_bf0d74984cuda3std3__420unreachable_sentinelE
	.align		8
        /*0060*/ 	.dword	_ZN43_INTERNAL_715a613b_12_head_norm_cu_bf0d74984cuda3std6ranges3__45__cpo4swapE
	.align		8
        /*0068*/ 	.dword	_ZN43_INTERNAL_715a613b_12_head_norm_cu_bf0d74984cuda3std6ranges3__45__cpo9iter_moveE
	.align		8
        /*0070*/ 	.dword	_ZN43_INTERNAL_715a613b_12_head_norm_cu_bf0d74984cuda3std6ranges3__45__cpo5beginE
	.align		8
        /*0078*/ 	.dword	_ZN43_INTERNAL_715a613b_12_head_norm_cu_bf0d74984cuda3std6ranges3__45__cpo3endE
	.align		8
        /*0080*/ 	.dword	_ZN43_INTERNAL_715a613b_12_head_norm_cu_bf0d74984cuda3std6ranges3__45__cpo6cbeginE
	.align		8
        /*0088*/ 	.dword	_ZN43_INTERNAL_715a613b_12_head_norm_cu_bf0d74984cuda3std6ranges3__45__cpo4cendE
	.align		8
        /*0090*/ 	.dword	_ZN43_INTERNAL_715a613b_12_head_norm_cu_bf0d74984cuda3std6ranges3__45__cpo7advanceE
	.align		8
        /*0098*/ 	.dword	_ZN43_INTERNAL_715a613b_12_head_norm_cu_bf0d74984cuda3std6ranges3__45__cpo9iter_swapE
	.align		8
        /*00a0*/ 	.dword	_ZN43_INTERNAL_715a613b_12_head_norm_cu_bf0d74984cuda3std6ranges3__45__cpo4nextE
	.align		8
        /*00a8*/ 	.dword	_ZN43_INTERNAL_715a613b_12_head_norm_cu_bf0d74984cuda3std6ranges3__45__cpo4prevE
	.align		8
        /*00b0*/ 	.dword	_ZN43_INTERNAL_715a613b_12_head_norm_cu_bf0d74984cuda3std6ranges3__45__cpo4dataE
	.align		8
        /*00b8*/ 	.dword	_ZN43_INTERNAL_715a613b_12_head_norm_cu_bf0d74984cuda3std6ranges3__45__cpo5cdataE
	.align		8
        /*00c0*/ 	.dword	_ZN43_INTERNAL_715a613b_12_head_norm_cu_bf0d74984cuda3std6ranges3__45__cpo4sizeE
	.align		8
        /*00c8*/ 	.dword	_ZN43_INTERNAL_715a613b_12_head_norm_cu_bf0d74984cuda3std6ranges3__45__cpo5ssizeE
	.align		8
        /*00d0*/ 	.dword	_ZN43_INTERNAL_715a613b_12_head_norm_cu_bf0d74984cuda3std6ranges3__45__cpo8distanceE
	.align		8
        /*00d8*/ 	.dword	_ZN43_INTERNAL_715a613b_12_head_norm_cu_bf0d74986thrust23THRUST_300001_SM_900_NS6system6detail10sequential3seqE


//--------------------- .text._Z16head_norm_kernelPK6__halfS1_S1_PS_ffiiib --------------------------
	.section	.text._Z16head_norm_kernelPK6__halfS1_S1_PS_ffiiib,"ax",@progbits
	.align	128
        .global         _Z16head_norm_kernelPK6__halfS1_S1_PS_ffiiib
        .type           _Z16head_norm_kernelPK6__halfS1_S1_PS_ffiiib,@function
        .size           _Z16head_norm_kernelPK6__halfS1_S1_PS_ffiiib,(.L_x_26 - _Z16head_norm_kernelPK6__halfS1_S1_PS_ffiiib)
        .other          _Z16head_norm_kernelPK6__halfS1_S1_PS_ffiiib,@"STO_CUDA_ENTRY STV_DEFAULT"
_Z16head_norm_kernelPK6__halfS1_S1_PS_ffiiib:
.text._Z16head_norm_kernelPK6__halfS1_S1_PS_ffiiib:
[----:B------:R-:W-:Y:S08]  /*0000*/  LDC R1, c[0x0][0x28] ;  /* 0x00000a00ff017b82 */ /* 0x000ff00000000800 */
[----:B------:R-:W0:Y:S01]  /*0010*/  S2UR UR4, SR_CTAID.Y ;  /* 0x00000000000479c3 */ /* 0x000e220000002600 */
[----:B------:R-:W1:Y:S01]  /*0020*/  S2R R0, SR_TID.X ;  /* 0x0000000000007919 */ /* 0x000e620000002100 */
[----:B------:R-:W-:Y:S01]  /*0030*/  ULDC UR5, c[0x0][0x23c] ;  /* 0x00008f0000057ab9 */ /* 0x000fe20000000800 */
[----:B------:R-:W-:-:S05]  /*0040*/  ULDC.64 UR8, c[0x0][0x208] ;  /* 0x0000820000087ab9 */ /* 0x000fca0000000a00 */
[----:B------:R-:W2:Y:S08]  /*0050*/  S2UR UR6, SR_CTAID.X ;  /* 0x00000000000679c3 */ /* 0x000eb00000002500 */
[----:B------:R-:W2:Y:S01]  /*0060*/  LDC R6, c[0x0][0x240] ;  /* 0x00009000ff067b82 */ /* 0x000ea20000000800 */
[----:B0-----:R-:W-:-:S07]  /*0070*/  UIMAD UR4, UR4, UR5, URZ ;  /* 0x00000005040472a4 */ /* 0x001fce000f8e023f */
[----:B------:R-:W0:Y:S01]  /*0080*/  LDC.64 R24, c[0x0][0x220] ;  /* 0x00008800ff187b82 */ /* 0x000e220000000a00 */
[C---:B--2---:R-:W-:Y:S01]  /*0090*/  IMAD R20, R6.reuse, UR6, RZ ;  /* 0x0000000606147c24 */ /* 0x044fe2000f8e02ff */
[----:B------:R-:W-:Y:S01]  /*00a0*/  ULDC.64 UR6, c[0x0][0x228] ;  /* 0x00008a0000067ab9 */ /* 0x000fe20000000a00 */
[----:B------:R-:W-:Y:S01]  /*00b0*/  IMAD R7, R6, UR4, RZ ;  /* 0x0000000406077c24 */ /* 0x000fe2000f8e02ff */
[----:B------:R-:W-:-:S04]  /*00c0*/  ULDC.64 UR4, c[0x0][0x210] ;  /* 0x0000840000047ab9 */ /* 0x000fc80000000a00 */
[----:B------:R-:W-:-:S04]  /*00d0*/  IADD3 R7, P0, R7, R20, RZ ;  /* 0x0000001407077210 */ /* 0x000fc80007f1e0ff */
[----:B------:R-:W-:Y:S02]  /*00e0*/  IADD3.X R2, RZ, RZ, RZ, P0, !PT ;  /* 0x000000ffff027210 */ /* 0x000fe400007fe4ff */
[C---:B------:R-:W-:Y:S02]  /*00f0*/  SHF.L.U32 R22, R7.reuse, 0x1, RZ ;  /* 0x0000000107167819 */ /* 0x040fe400000006ff */
[----:B------:R-:W-:Y:S02]  /*0100*/  SHF.L.U64.HI R7, R7, 0x1, R2 ;  /* 0x0000000107077819 */ /* 0x000fe40000010202 */
[----:B------:R-:W-:Y:S01]  /*0110*/  IADD3 R2, P0, R22, UR4, RZ ;  /* 0x0000000416027c10 */ /* 0x000fe2000ff1e0ff */
[----:B------:R-:W-:-:S03]  /*0120*/  ULDC.U8 UR4, c[0x0][0x244] ;  /* 0x0000910000047ab9 */ /* 0x000fc60000000000 */
[----:B------:R-:W-:-:S03]  /*0130*/  IADD3.X R3, R7, UR5, RZ, P0, !PT ;  /* 0x0000000507037c10 */ /* 0x000fc600087fe4ff */
[----:B-1----:R-:W-:-:S06]  /*0140*/  IMAD.WIDE R2, R0, 0x4, R2 ;  /* 0x0000000400027825 */ /* 0x002fcc00078e0202 */
[----:B------:R-:W2:Y:S01]  /*0150*/  LDG.E.CONSTANT R2, desc[UR8][R2.64] ;  /* 0x0000000802027981 */ /* 0x000ea2000c1e9900 */
[----:B------:R-:W-:Y:S01]  /*0160*/  UPRMT UR4, UR4, 0x8880, URZ ;  /* 0x0000888004047896 */ /* 0x000fe2000800003f */
[----:B------:R-:W-:Y:S01]  /*0170*/  IADD3 R22, P0, R22, UR6, RZ ;  /* 0x0000000616167c10 */ /* 0x000fe2000ff1e0ff */
[----:B0-----:R-:W-:Y:S01]  /*0180*/  IMAD.WIDE.U32 R24, R20, 0x2, R24 ;  /* 0x0000000214187825 */ /* 0x001fe200078e0018 */
[----:B------:R-:W-:Y:S02]  /*0190*/  IADD3 R4, R6, 0x3f, RZ ;  /* 0x0000003f06047810 */ /* 0x000fe40007ffe0ff */
[----:B------:R-:W-:Y:S02]  /*01a0*/  IADD3.X R23, R7, UR7, RZ, P0, !PT ;  /* 0x0000000707177c10 */ /* 0x000fe400087fe4ff */
[----:B------:R-:W-:Y:S01]  /*01b0*/  ISETP.NE.AND P0, PT, RZ, UR4, PT ;  /* 0x00000004ff007c0c */ /* 0x000fe2000bf05270 */
[----:B------:R-:W-:Y:S01]  /*01c0*/  IMAD.WIDE R24, R0, 0x4, R24 ;  /* 0x0000000400187825 */ /* 0x000fe200078e0218 */
[----:B------:R-:W-:-:S03]  /*01d0*/  SHF.R.S32.HI R5, RZ, 0x1f, R4 ;  /* 0x0000001fff057819 */ /* 0x000fc60000011404 */
[----:B------:R-:W-:Y:S01]  /*01e0*/  IMAD.WIDE R22, R0, 0x4, R22 ;  /* 0x0000000400167825 */ /* 0x000fe200078e0216 */
[----:B------:R-:W-:-:S04]  /*01f0*/  LEA.HI R5, R5, R4, RZ, 0x6 ;  /* 0x0000000405057211 */ /* 0x000fc800078f30ff */
[----:B------:R-:W-:Y:S01]  /*0200*/  SHF.R.S32.HI R28, RZ, 0x6, R5 ;  /* 0x00000006ff1c7819 */ /* 0x000fe20000011405 */
[--C-:B--2---:R-:W-:Y:S02]  /*0210*/  HADD2.F32 R3, -RZ, R2.reuse.H0_H0 ;  /* 0x20000002ff037230 */ /* 0x104fe40000004100 */
[----:B------:R-:W-:-:S03]  /*0220*/  HADD2.F32 R2, -RZ, R2.H1_H1 ;  /* 0x30000002ff027230 */ /* 0x000fc60000004100 */
[----:B------:R-:W-:Y:S02]  /*0230*/  FMNMX.FTZ R3, R3, 65504, PT ;  /* 0x477fe00003037809 */ /* 0x000fe40003810000 */
[----:B------:R-:W-:Y:S02]  /*0240*/  FMNMX.FTZ R2, R2, 65504, PT ;  /* 0x477fe00002027809 */ /* 0x000fe40003810000 */
[----:B------:R-:W-:Y:S02]  /*0250*/  FMNMX.FTZ R3, R3, -65504, !PT ;  /* 0xc77fe00003037809 */ /* 0x000fe40007810000 */
[----:B------:R-:W-:Y:S01]  /*0260*/  FMNMX.FTZ R2, R2, -65504, !PT ;  /* 0xc77fe00002027809 */ /* 0x000fe20007810000 */
[----:B------:R-:W-:Y:S06]  /*0270*/  @!P0 BRA `(.L_x_0) ;  /* 0x0000000400fc8947 */ /* 0x000fec0003800000 */
[----:B------:R-:W-:Y:S01]  /*0280*/  FFMA.FTZ R5, R3, R3, RZ ;  /* 0x0000000303057223 */ /* 0x000fe200000100ff */
[----:B------:R-:W-:-:S03]  /*0290*/  HFMA2.MMA R4, -RZ, RZ, 0, 1.9073486328125e-06 ;  /* 0x00000020ff047435 */ /* 0x000fc600000001ff */
[----:B------:R-:W-:-:S08]  /*02a0*/  FFMA.FTZ R5, R2, R2, R5 ;  /* 0x0000000202057223 */ /* 0x000fd00000010005 */
.L_x_1:
[C---:B------:R-:W-:Y:S02]  /*02b0*/  LEA.HI R7, R4.reuse, R4, RZ, 0x1 ;  /* 0x0000000404077211 */ /* 0x040fe400078f08ff */
[----:B------:R-:W-:Y:S02]  /*02c0*/  ISETP.GT.AND P0, PT, R4, 0x3, PT ;  /* 0x000000030400780c */ /* 0x000fe40003f04270 */
[----:B------:R-:W-:-:S04]  /*02d0*/  SHF.R.S32.HI R8, RZ, 0x1, R7 ;  /* 0x00000001ff087819 */ /* 0x000fc80000011407 */
[----:B------:R-:W-:Y:S01]  /*02e0*/  MOV R4, R8 ;  /* 0x0000000800047202 */ /* 0x000fe20000000f00 */
[----:B------:R-:W0:Y:S02]  /*02f0*/  SHFL.BFLY PT, R10, R5, R8, 0x1f ;  /* 0x0c001f08050a7589 */ /* 0x000e2400000e0000 */
[----:B0-----:R-:W-:-:S04]  /*0300*/  FADD.FTZ R5, R10, R5 ;  /* 0x000000050a057221 */ /* 0x001fc80000010000 */
[----:B------:R-:W-:Y:S05]  /*0310*/  @P0 BRA `(.L_x_1) ;  /* 0xfffffffc00e40947 */ /* 0x000fea000383ffff */
[----:B------:R-:W-:Y:S02]  /*0320*/  LOP3.LUT P0, RZ, R0, 0x1f, RZ, 0xc0, !PT ;  /* 0x0000001f00ff7812 */ /* 0x000fe4000780c0ff */
[----:B------:R-:W-:-:S11]  /*0330*/  MOV R19, RZ ;  /* 0x000000ff00137202 */ /* 0x000fd60000000f00 */
[----:B------:R-:W0:Y:S01]  /*0340*/  @!P0 S2R R8, SR_CgaCtaId ;  /* 0x0000000000088919 */ /* 0x000e220000008800 */
[----:B------:R-:W-:Y:S02]  /*0350*/  @!P0 MOV R7, 0x400 ;  /* 0x0000040000078802 */ /* 0x000fe40000000f00 */
[----:B------:R-:W-:-:S04]  /*0360*/  @!P0 SHF.R.U32.HI R4, RZ, 0x3, R0 ;  /* 0x00000003ff048819 */ /* 0x000fc80000011600 */
[----:B------:R-:W-:Y:S02]  /*0370*/  @!P0 LOP3.LUT R4, R4, 0x1ffffffc, RZ, 0xc0, !PT ;  /* 0x1ffffffc04048812 */ /* 0x000fe400078ec0ff */
[----:B0-----:R-:W-:-:S04]  /*0380*/  @!P0 LEA R7, R8, R7, 0x18 ;  /* 0x0000000708078211 */ /* 0x001fc800078ec0ff */
[----:B------:R-:W-:-:S05]  /*0390*/  @!P0 IADD3 R4, R4, R7, RZ ;  /* 0x0000000704048210 */ /* 0x000fca0007ffe0ff */
[----:B------:R0:W-:Y:S01]  /*03a0*/  @!P0 STS [R4], R5 ;  /* 0x0000000504008388 */ /* 0x0001e20000000800 */
[----:B------:R-:W-:Y:S01]  /*03b0*/  BAR.SYNC.DEFER_BLOCKING 0x0 ;  /* 0x0000000000007b1d */ /* 0x000fe20000010000 */
[----:B------:R-:W-:-:S13]  /*03c0*/  ISETP.GE.AND P0, PT, R6, 0x1, PT ;  /* 0x000000010600780c */ /* 0x000fda0003f06270 */
[----:B0-----:R-:W-:Y:S05]  /*03d0*/  @!P0 BRA `(.L_x_2) ;  /* 0x0000000400508947 */ /* 0x001fea0003800000 */
[----:B------:R-:W-:Y:S01]  /*03e0*/  VIMNMX R21, R28, 0x1, !PT ;  /* 0x000000011c157848 */ /* 0x000fe20007fe0100 */
[----:B------:R-:W-:Y:S01]  /*03f0*/  UMOV UR4, URZ ;  /* 0x0000003f00047c82 */ /* 0x000fe20008000000 */
[----:B------:R-:W-:Y:S02]  /*0400*/  HFMA2.MMA R19, -RZ, RZ, 0, 0 ;  /* 0x00000000ff137435 */ /* 0x000fe400000001ff */
[C---:B------:R-:W-:Y:S02]  /*0410*/  IADD3 R4, R21.reuse, -0x1, RZ ;  /* 0xffffffff15047810 */ /* 0x040fe40007ffe0ff */
[----:B------:R-:W-:Y:S02]  /*0420*/  LOP3.LUT R26, R21, 0x3, RZ, 0xc0, !PT ;  /* 0x00000003151a7812 */ /* 0x000fe400078ec0ff */
[----:B------:R-:W-:-:S13]  /*0430*/  ISETP.GE.U32.AND P0, PT, R4, 0x3, PT ;  /* 0x000000030400780c */ /* 0x000fda0003f06070 */
[----:B------:R-:W-:Y:S05]  /*0440*/  @!P0 BRA `(.L_x_3) ;  /* 0x0000000400048947 */ /* 0x000fea0003800000 */
[----:B------:R-:W0:Y:S01]  /*0450*/  S2UR UR4, SR_CgaCtaId ;  /* 0x00000000000479c3 */ /* 0x000e220000008800 */
[----:B------:R-:W-:Y:S01]  /*0460*/  IADD3 R21, R21, -R26, RZ ;  /* 0x8000001a15157210 */ /* 0x000fe20007ffe0ff */
[----:B------:R-:W-:Y:S01]  /*0470*/  UMOV UR5, 0x400 ;  /* 0x0000040000057882 */ /* 0x000fe20000000000 */
[----:B------:R-:W-:Y:S02]  /*0480*/  MOV R19, RZ ;  /* 0x000000ff00137202 */ /* 0x000fe40000000f00 */
[----:B------:R-:W-:Y:S01]  /*0490*/  ISETP.GT.AND P0, PT, R21, RZ, PT ;  /* 0x000000ff1500720c */ /* 0x000fe20003f04270 */
[----:B0-----:R-:W-:-:S03]  /*04a0*/  ULEA UR5, UR4, UR5, 0x18 ;  /* 0x0000000504057291 */ /* 0x001fc6000f8ec03f */
[----:B------:R-:W-:-:S09]  /*04b0*/  UMOV UR4, URZ ;  /* 0x0000003f00047c82 */ /* 0x000fd20008000000 */
[----:B------:R-:W-:Y:S05]  /*04c0*/  @!P0 BRA `(.L_x_4) ;  /* 0x0000000000bc8947 */ /* 0x000fea0003800000 */
[----:B------:R-:W-:Y:S02]  /*04d0*/  ISETP.GT.AND P1, PT, R21, 0xc, PT ;  /* 0x0000000c1500780c */ /* 0x000fe40003f24270 */
[----:B------:R-:W-:-:S11]  /*04e0*/  PLOP3.LUT P0, PT, PT, PT, PT, 0x80, 0x0 ;  /* 0x000000000000781c */ /* 0x000fd60003f0f070 */
[----:B------:R-:W-:Y:S05]  /*04f0*/  @!P1 BRA `(.L_x_5) ;  /* 0x0000000000689947 */ /* 0x000fea0003800000 */
[----:B------:R-:W-:-:S13]  /*0500*/  PLOP3.LUT P0, PT, PT, PT, PT, 0x8, 0x0 ;  /* 0x000000000000781c */ /* 0x000fda0003f0e170 */
.L_x_6:
[----:B------:R-:W0:Y:S01]  /*0510*/  LDS.128 R4, [UR5] ;  /* 0x00000005ff047984 */ /* 0x000e220008000c00 */
[----:B------:R-:W-:Y:S01]  /*0520*/  IADD3 R21, R21, -0x10, RZ ;  /* 0xfffffff015157810 */ /* 0x000fe20007ffe0ff */
[----:B------:R-:W-:Y:S02]  /*0530*/  UIADD3 UR4, UR4, 0x10, URZ ;  /* 0x0000001004047890 */ /* 0x000fe4000fffe03f */
[----:B------:R-:W1:Y:S01]  /*0540*/  LDS.128 R8, [UR5+0x10] ;  /* 0x00001005ff087984 */ /* 0x000e620008000c00 */
[----:B------:R-:W-:-:S03]  /*0550*/  ISETP.GT.AND P1, PT, R21, 0xc, PT ;  /* 0x0000000c1500780c */ /* 0x000fc60003f24270 */
[----:B------:R-:W2:Y:S01]  /*0560*/  LDS.128 R12, [UR5+0x20] ;  /* 0x00002005ff0c7984 */ /* 0x000ea20008000c00 */
[----:B0-----:R-:W-:-:S03]  /*0570*/  FADD.FTZ R4, R4, R19 ;  /* 0x0000001304047221 */ /* 0x001fc60000010000 */
[----:B------:R-:W0:Y:S01]  /*0580*/  LDS.128 R16, [UR5+0x30] ;  /* 0x00003005ff107984 */ /* 0x000e220008000c00 */
[----:B------:R-:W-:Y:S01]  /*0590*/  UIADD3 UR5, UR5, 0x40, URZ ;  /* 0x0000004005057890 */ /* 0x000fe2000fffe03f */
[----:B------:R-:W-:-:S04]  /*05a0*/  FADD.FTZ R5, R4, R5 ;  /* 0x0000000504057221 */ /* 0x000fc80000010000 */
[----:B------:R-:W-:-:S04]  /*05b0*/  FADD.FTZ R6, R5, R6 ;  /* 0x0000000605067221 */ /* 0x000fc80000010000 */
[----:B------:R-:W-:-:S04]  /*05c0*/  FADD.FTZ R7, R6, R7 ;  /* 0x0000000706077221 */ /* 0x000fc80000010000 */
[----:B-1----:R-:W-:-:S04]  /*05d0*/  FADD.FTZ R8, R7, R8 ;  /* 0x0000000807087221 */ /* 0x002fc80000010000 */
[----:B------:R-:W-:-:S04]  /*05e0*/  FADD.FTZ R9, R8, R9 ;  /* 0x0000000908097221 */ /* 0x000fc80000010000 */
[----:B------:R-:W-:-:S04]  /*05f0*/  FADD.FTZ R10, R9, R10 ;  /* 0x0000000a090a7221 */ /* 0x000fc80000010000 */
[----:B------:R-:W-:-:S04]  /*0600*/  FADD.FTZ R11, R10, R11 ;  /* 0x0000000b0a0b7221 */ /* 0x000fc80000010000 */
[----:B--2---:R-:W-:-:S04]  /*0610*/  FADD.FTZ R12, R11, R12 ;  /* 0x0000000c0b0c7221 */ /* 0x004fc80000010000 */
[----:B------:R-:W-:-:S04]  /*0620*/  FADD.FTZ R13, R12, R13 ;  /* 0x0000000d0c0d7221 */ /* 0x000fc80000010000 */
[----:B------:R-:W-:-:S04]  /*0630*/  FADD.FTZ R14, R13, R14 ;  /* 0x0000000e0d0e7221 */ /* 0x000fc80000010000 */
[----:B------:R-:W-:-:S04]  /*0640*/  FADD.FTZ R15, R14, R15 ;  /* 0x0000000f0e0f7221 */ /* 0x000fc80000010000 */
[----:B0-----:R-:W-:-:S04]  /*0650*/  FADD.FTZ R16, R15, R16 ;  /* 0x000000100f107221 */ /* 0x001fc80000010000 */
[----:B------:R-:W-:-:S04]  /*0660*/  FADD.FTZ R17, R16, R17 ;  /* 0x0000001110117221 */ /* 0x000fc80000010000 */
[----:B------:R-:W-:-:S04]  /*0670*/  FADD.FTZ R18, R17, R18 ;  /* 0x0000001211127221 */ /* 0x000fc80000010000 */
[----:B------:R-:W-:Y:S01]  /*0680*/  FADD.FTZ R19, R18, R19 ;  /* 0x0000001312137221 */ /* 0x000fe20000010000 */
[----:B------:R-:W-:Y:S06]  /*0690*/  @P1 BRA `(.L_x_6) ;  /* 0xfffffffc009c1947 */ /* 0x000fec000383ffff */
.L_x_5:
[----:B------:R-:W-:-:S13]  /*06a0*/  ISETP.GT.AND P1, PT, R21, 0x4, PT ;  /* 0x000000041500780c */ /* 0x000fda0003f24270 */
[----:B------:R-:W-:Y:S05]  /*06b0*/  @!P1 BRA `(.L_x_7) ;  /* 0x0000000000389947 */ /* 0x000fea0003800000 */
[----:B------:R-:W0:Y:S01]  /*06c0*/  LDS.128 R4, [UR5] ;  /* 0x00000005ff047984 */ /* 0x000e220008000c00 */
[----:B------:R-:W-:Y:S01]  /*06d0*/  PLOP3.LUT P0, PT, PT, PT, PT, 0x8, 0x0 ;  /* 0x000000000000781c */ /* 0x000fe20003f0e170 */
[----:B------:R-:W-:Y:S01]  /*06e0*/  UIADD3 UR4, UR4, 0x8, URZ ;  /* 0x0000000804047890 */ /* 0x000fe2000fffe03f */
[----:B------:R-:W-:Y:S01]  /*06f0*/  IADD3 R21, R21, -0x8, RZ ;  /* 0xfffffff815157810 */ /* 0x000fe20007ffe0ff */
[----:B------:R-:W1:Y:S01]  /*0700*/  LDS.128 R8, [UR5+0x10] ;  /* 0x00001005ff087984 */ /* 0x000e620008000c00 */
[----:B------:R-:W-:Y:S01]  /*0710*/  UIADD3 UR5, UR5, 0x20, URZ ;  /* 0x0000002005057890 */ /* 0x000fe2000fffe03f */
[----:B0-----:R-:W-:-:S04]  /*0720*/  FADD.FTZ R4, R19, R4 ;  /* 0x0000000413047221 */ /* 0x001fc80000010000 */
[----:B------:R-:W-:-:S04]  /*0730*/  FADD.FTZ R5, R4, R5 ;  /* 0x0000000504057221 */ /* 0x000fc80000010000 */
[----:B------:R-:W-:-:S04]  /*0740*/  FADD.FTZ R6, R5, R6 ;  /* 0x0000000605067221 */ /* 0x000fc80000010000 */
[----:B------:R-:W-:-:S04]  /*0750*/  FADD.FTZ R7, R6, R7 ;  /* 0x0000000706077221 */ /* 0x000fc80000010000 */
[----:B-1----:R-:W-:-:S04]  /*0760*/  FADD.FTZ R8, R7, R8 ;  /* 0x0000000807087221 */ /* 0x002fc80000010000 */
[----:B------:R-:W-:-:S04]  /*0770*/  FADD.FTZ R9, R8, R9 ;  /* 0x0000000908097221 */ /* 0x000fc80000010000 */
[----:B------:R-:W-:-:S04]  /*0780*/  FADD.FTZ R10, R9, R10 ;  /* 0x0000000a090a7221 */ /* 0x000fc80000010000 */
[----:B------:R-:W-:-:S07]  /*0790*/  FADD.FTZ R19, R10, R11 ;  /* 0x0000000b0a137221 */ /* 0x000fce0000010000 */
.L_x_7:
[----:B------:R-:W-:-:S13]  /*07a0*/  ISETP.NE.OR P0, PT, R21, RZ, P0 ;  /* 0x000000ff1500720c */ /* 0x000fda0000705670 */
[----:B------:R-:W-:Y:S05]  /*07b0*/  @!P0 BRA `(.L_x_3) ;  /* 0x0000000000288947 */ /* 0x000fea0003800000 */
.L_x_4:
[----:B------:R-:W0:Y:S01]  /*07c0*/  LDS.128 R4, [UR5] ;  /* 0x00000005ff047984 */ /* 0x000e220008000c00 */
[----:B------:R-:W-:Y:S01]  /*07d0*/  IADD3 R21, R21, -0x4, RZ ;  /* 0xfffffffc15157810 */ /* 0x000fe20007ffe0ff */
[----:B------:R-:W-:Y:S02]  /*07e0*/  UIADD3 UR4, UR4, 0x4, URZ ;  /* 0x0000000404047890 */ /* 0x000fe4000fffe03f */
[----:B------:R-:W-:Y:S01]  /*07f0*/  UIADD3 UR5, UR5, 0x10, URZ ;  /* 0x0000001005057890 */ /* 0x000fe2000fffe03f */
[----:B------:R-:W-:Y:S01]  /*0800*/  ISETP.NE.AND P0, PT, R21, RZ, PT ;  /* 0x000000ff1500720c */ /* 0x000fe20003f05270 */
[----:B0-----:R-:W-:-:S04]  /*0810*/  FADD.FTZ R4, R4, R19 ;  /* 0x0000001304047221 */ /* 0x001fc80000010000 */
[----:B------:R-:W-:-:S04]  /*0820*/  FADD.FTZ R5, R4, R5 ;  /* 0x0000000504057221 */ /* 0x000fc80000010000 */
[----:B------:R-:W-:-:S04]  /*0830*/  FADD.FTZ R6, R5, R6 ;  /* 0x0000000605067221 */ /* 0x000fc80000010000 */
[----:B------:R-:W-:Y:S01]  /*0840*/  FADD.FTZ R19, R6, R7 ;  /* 0x0000000706137221 */ /* 0x000fe20000010000 */
[----:B------:R-:W-:Y:S06]  /*0850*/  @P0 BRA `(.L_x_4) ;  /* 0xfffffffc00d80947 */ /* 0x000fec000383ffff */
.L_x_3:
[----:B------:R-:W-:-:S13]  /*0860*/  ISETP.NE.AND P0, PT, R26, RZ, PT ;  /* 0x000000ff1a00720c */ /* 0x000fda0003f05270 */
[----:B------:R-:W-:Y:S05]  /*0870*/  @!P0 BRA `(.L_x_2) ;  /* 0x0000000000288947 */ /* 0x000fea0003800000 */
[----:B------:R-:W0:Y:S01]  /*0880*/  S2UR UR6, SR_CgaCtaId ;  /* 0x00000000000679c3 */ /* 0x000e220000008800 */
[----:B------:R-:W-:Y:S02]  /*0890*/  UMOV UR5, 0x400 ;  /* 0x0000040000057882 */ /* 0x000fe40000000000 */
[----:B0-----:R-:W-:-:S04]  /*08a0*/  ULEA UR5, UR6, UR5, 0x18 ;  /* 0x0000000506057291 */ /* 0x001fc8000f8ec03f */
[----:B------:R-:W-:-:S12]  /*08b0*/  ULEA UR4, UR4, UR5, 0x2 ;  /* 0x0000000504047291 */ /* 0x000fd8000f8e103f */
.L_x_8:
[----:B------:R-:W0:Y:S01]  /*08c0*/  LDS R4, [UR4] ;  /* 0x00000004ff047984 */ /* 0x000e220008000800 */
[----:B------:R-:W-:Y:S01]  /*08d0*/  IADD3 R26, R26, -0x1, RZ ;  /* 0xffffffff1a1a7810 */ /* 0x000fe20007ffe0ff */
[----:B------:R-:W-:-:S03]  /*08e0*/  UIADD3 UR4, UR4, 0x4, URZ ;  /* 0x0000000404047890 */ /* 0x000fc6000fffe03f */
[----:B------:R-:W-:Y:S01]  /*08f0*/  ISETP.NE.AND P0, PT, R26, RZ, PT ;  /* 0x000000ff1a00720c */ /* 0x000fe20003f05270 */
[----:B0-----:R-:W-:-:S12]  /*0900*/  FADD.FTZ R19, R4, R19 ;  /* 0x0000001304137221 */ /* 0x001fd80000010000 */
[----:B------:R-:W-:Y:S05]  /*0910*/  @P0 BRA `(.L_x_8) ;  /* 0xfffffffc00e80947 */ /* 0x000fea000383ffff */
.L_x_2:
[----:B------:R-:W0:Y:S01]  /*0920*/  LDC.64 R4, c[0x0][0x218] ;  /* 0x00008600ff047b82 */ /* 0x000e220000000a00 */
[----:B------:R-:W-:Y:S02]  /*0930*/  ULDC.64 UR4, c[0x0][0x220] ;  /* 0x0000880000047ab9 */ /* 0x000fe40000000a00 */
[----:B------:R-:W-:Y:S01]  /*0940*/  ISETP.NE.U32.AND P0, PT, RZ, UR4, PT ;  /* 0x00000004ff007c0c */ /* 0x000fe2000bf05070 */
[----:B0-----:R-:W-:-:S03]  /*0950*/  IMAD.WIDE.U32 R20, R20, 0x2, R4 ;  /* 0x0000000214147825 */ /* 0x001fc600078e0004 */
[----:B------:R-:W-:Y:S01]  /*0960*/  ISETP.NE.AND.EX P0, PT, RZ, UR5, PT, P0 ;  /* 0x00000005ff007c0c */ /* 0x000fe2000bf05300 */
[----:B------:R-:W0:Y:S01]  /*0970*/  LDC.64 R4, c[0x0][0x230] ;  /* 0x00008c00ff047b82 */ /* 0x000e220000000a00 */
[----:B------:R-:W-:-:S06]  /*0980*/  IMAD.WIDE R20, R0, 0x4, R20 ;  /* 0x0000000400147825 */ /* 0x000fcc00078e0214 */
[----:B------:R-:W2:Y:S05]  /*0990*/  LDG.E.CONSTANT R20, desc[UR8][R20.64] ;  /* 0x0000000814147981 */ /* 0x000eaa000c1e9900 */
[----:B------:R-:W3:Y:S01]  /*09a0*/  @P0 LDG.E.CONSTANT R24, desc[UR8][R24.64] ;  /* 0x0000000818180981 */ /* 0x000ee2000c1e9900 */
[----:B0-----:R-:W-:-:S06]  /*09b0*/  FFMA.FTZ R19, R19, R5, R4 ;  /* 0x0000000513137223 */ /* 0x001fcc0000010004 */
[----:B------:R-:W0:Y:S01]  /*09c0*/  MUFU.RSQ R19, R19 ;  /* 0x0000001300137308 */ /* 0x000e220000001400 */
[--C-:B--2---:R-:W-:Y:S02]  /*09d0*/  HADD2.F32 R0, -RZ, R20.reuse.H0_H0 ;  /* 0x20000014ff007230 */ /* 0x104fe40000004100 */
[----:B------:R-:W-:-:S03]  /*09e0*/  HADD2.F32 R5, -RZ, R20.H1_H1 ;  /* 0x30000014ff057230 */ /* 0x000fc60000004100 */
[----:B------:R-:W-:Y:S02]  /*09f0*/  FMUL.FTZ R0, R3, R0 ;  /* 0x0000000003007220 */ /* 0x000fe40000410000 */
[----:B------:R-:W-:Y:S02]  /*0a00*/  FMUL.FTZ R2, R2, R5 ;  /* 0x0000000502027220 */ /* 0x000fe40000410000 */
[C---:B0-----:R-:W-:Y:S02]  /*0a10*/  FMUL.FTZ R0, R19.reuse, R0 ;  /* 0x0000000013007220 */ /* 0x041fe40000410000 */
[----:B------:R-:W-:-:S05]  /*0a20*/  FMUL.FTZ R3, R19, R2 ;  /* 0x0000000213037220 */ /* 0x000fca0000410000 */
[----:B------:R-:W-:-:S06]  /*0a30*/  F2FP.F16.F32.PACK_AB R3, R3, R0 ;  /* 0x000000000303723e */ /* 0x000fcc00000000ff */
[----:B---3--:R-:W-:-:S07]  /*0a40*/  @P0 HFMA2.MMA R3, R3, 1, 1, R24 ;  /* 0x3c003c0003030835 */ /* 0x008fce0000000018 */
[----:B------:R-:W-:Y:S01]  /*0a50*/  STG.E desc[UR8][R22.64], R3 ;  /* 0x0000000316007986 */ /* 0x000fe2000c101908 */
[----:B------:R-:W-:Y:S05]  /*0a60*/  EXIT ;  /* 0x000000000000794d */ /* 0x000fea0003800000 */
.L_x_0:
[----:B------:R-:W-:Y:S01]  /*0a70*/  FADD.FTZ R5, RZ, R3 ;  /* 0x00000003ff057221 */ /* 0x000fe20000010000 */
[----:B------:R-:W-:Y:S01]  /*0a80*/  HFMA2.MMA R4, -RZ, RZ, 0, 1.9073486328125e-06 ;  /* 0x00000020ff047435 */ /* 0x000fe200000001ff */
[----:B------:R-:W-:Y:S02]  /*0a90*/  MOV R27, 0x20 ;  /* 0x00000020001b7802 */ /* 0x000fe40000000f00 */
[----:B------:R-:W-:-:S08]  /*0aa0*/  FADD.FTZ R5, R2, R5 ;  /* 0x0000000502057221 */ /* 0x000fd00000010000 */
.L_x_9:
        /* <DEDUP_REMOVED lines=8> */
[----:B------:R-:W-:Y:S02]  /*0b30*/  ISETP.GE.AND P2, PT, R6, 0x1, PT ;  /* 0x000000010600780c */ /* 0x000fe40003f46270 */
[----:B------:R-:W-:-:S09]  /*0b40*/  MOV R19, RZ ;  /* 0x000000ff00137202 */ /* 0x000fd20000000f00 */
[----:B------:R-:W0:Y:S01]  /*0b50*/  @!P1 S2R R8, SR_CgaCtaId ;  /* 0x0000000000089919 */ /* 0x000e220000008800 */
[----:B------:R-:W-:Y:S02]  /*0b60*/  @!P1 MOV R7, 0x400 ;  /* 0x0000040000079802 */ /* 0x000fe40000000f00 */
[----:B------:R-:W-:-:S04]  /*0b70*/  @!P1 SHF.R.U32.HI R4, RZ, 0x3, R0 ;  /* 0x00000003ff049819 */ /* 0x000fc80000011600 */
[----:B------:R-:W-:Y:S02]  /*0b80*/  @!P1 LOP3.LUT R4, R4, 0x1ffffffc, RZ, 0xc0, !PT ;  /* 0x1ffffffc04049812 */ /* 0x000fe400078ec0ff */
[----:B0-----:R-:W-:-:S04]  /*0b90*/  @!P1 LEA R7, R8, R7, 0x18 ;  /* 0x0000000708079211 */ /* 0x001fc800078ec0ff */
[----:B------:R-:W-:-:S05]  /*0ba0*/  @!P1 IADD3 R4, R4, R7, RZ ;  /* 0x0000000704049210 */ /* 0x000fca0007ffe0ff */
[----:B------:R0:W-:Y:S01]  /*0bb0*/  @!P1 STS [R4], R5 ;  /* 0x0000000504009388 */ /* 0x0001e20000000800 */
[----:B------:R-:W-:Y:S06]  /*0bc0*/  BAR.SYNC.DEFER_BLOCKING 0x0 ;  /* 0x0000000000007b1d */ /* 0x000fec0000010000 */
[----:B------:R-:W-:Y:S05]  /*0bd0*/  @!P2 BRA `(.L_x_10) ;  /* 0x000000040050a947 */ /* 0x000fea0003800000 */
[----:B------:R-:W-:Y:S01]  /*0be0*/  VIMNMX R21, R28, 0x1, !PT ;  /* 0x000000011c157848 */ /* 0x000fe20007fe0100 */
[----:B------:R-:W-:Y:S01]  /*0bf0*/  UMOV UR4, URZ ;  /* 0x0000003f00047c82 */ /* 0x000fe20008000000 */
[----:B------:R-:W-:Y:S02]  /*0c00*/  HFMA2.MMA R19, -RZ, RZ, 0, 0 ;  /* 0x00000000ff137435 */ /* 0x000fe400000001ff */
[----:B0-----:R-:W-:-:S04]  /*0c10*/  IADD3 R4, R21, -0x1, RZ ;  /* 0xffffffff15047810 */ /* 0x001fc80007ffe0ff */
[----:B------:R-:W-:-:S13]  /*0c20*/  ISETP.GE.U32.AND P0, PT, R4, 0x3, PT ;  /* 0x000000030400780c */ /* 0x000fda0003f06070 */
[----:B------:R-:W-:Y:S05]  /*0c30*/  @!P0 BRA `(.L_x_11) ;  /* 0x0000000400088947 */ /* 0x000fea0003800000 */
[----:B------:R-:W0:Y:S01]  /*0c40*/  S2UR UR4, SR_CgaCtaId ;  /* 0x00000000000479c3 */ /* 0x000e220000008800 */
[C---:B------:R-:W-:Y:S01]  /*0c50*/  LOP3.LUT R26, R21.reuse, 0x3, RZ, 0xc0, !PT ;  /* 0x00000003151a7812 */ /* 0x040fe200078ec0ff */
[----:B------:R-:W-:Y:S01]  /*0c60*/  UMOV UR5, 0x400 ;  /* 0x0000040000057882 */ /* 0x000fe20000000000 */
[----:B------:R-:W-:Y:S02]  /*0c70*/  MOV R19, RZ ;  /* 0x000000ff00137202 */ /* 0x000fe40000000f00 */
[----:B------:R-:W-:-:S04]  /*0c80*/  IADD3 R26, R21, -R26, RZ ;  /* 0x8000001a151a7210 */ /* 0x000fc80007ffe0ff */
        /* <DEDUP_REMOVED lines=8> */
.L_x_14:
        /* <DEDUP_REMOVED lines=25> */
.L_x_13:
        /* <DEDUP_REMOVED lines=16> */
.L_x_15:
[----:B------:R-:W-:-:S13]  /*0fa0*/  ISETP.NE.OR P0, PT, R26, RZ, P0 ;  /* 0x000000ff1a00720c */ /* 0x000fda0000705670 */
[----:B------:R-:W-:Y:S05]  /*0fb0*/  @!P0 BRA `(.L_x_11) ;  /* 0x0000000000288947 */ /* 0x000fea0003800000 */
.L_x_12:
        /* <DEDUP_REMOVED lines=10> */
.L_x_11:
[----:B------:R-:W-:-:S13]  /*1060*/  LOP3.LUT P0, R21, R21, 0x3, RZ, 0xc0, !PT ;  /* 0x0000000315157812 */ /* 0x000fda000780c0ff */
[----:B------:R-:W-:Y:S05]  /*1070*/  @!P0 BRA `(.L_x_10) ;  /* 0x0000000000288947 */ /* 0x000fea0003800000 */
[----:B------:R-:W0:Y:S01]  /*1080*/  S2UR UR6, SR_CgaCtaId ;  /* 0x00000000000679c3 */ /* 0x000e220000008800 */
[----:B------:R-:W-:Y:S02]  /*1090*/  UMOV UR5, 0x400 ;  /* 0x0000040000057882 */ /* 0x000fe40000000000 */
[----:B0-----:R-:W-:-:S04]  /*10a0*/  ULEA UR5, UR6, UR5, 0x18 ;  /* 0x0000000506057291 */ /* 0x001fc8000f8ec03f */
[----:B------:R-:W-:-:S12]  /*10b0*/  ULEA UR4, UR4, UR5, 0x2 ;  /* 0x0000000504047291 */ /* 0x000fd8000f8e103f */
.L_x_16:
[----:B------:R-:W0:Y:S01]  /*10c0*/  LDS R4, [UR4] ;  /* 0x00000004ff047984 */ /* 0x000e220008000800 */
[----:B------:R-:W-:Y:S01]  /*10d0*/  IADD3 R21, R21, -0x1, RZ ;  /* 0xffffffff15157810 */ /* 0x000fe20007ffe0ff */
[----:B------:R-:W-:-:S03]  /*10e0*/  UIADD3 UR4, UR4, 0x4, URZ ;  /* 0x0000000404047890 */ /* 0x000fc6000fffe03f */
[----:B------:R-:W-:Y:S01]  /*10f0*/  ISETP.NE.AND P0, PT, R21, RZ, PT ;  /* 0x000000ff1500720c */ /* 0x000fe20003f05270 */
[----:B0-----:R-:W-:-:S12]  /*1100*/  FADD.FTZ R19, R4, R19 ;  /* 0x0000001304137221 */ /* 0x001fd80000010000 */
[----:B------:R-:W-:Y:S05]  /*1110*/  @P0 BRA `(.L_x_16) ;  /* 0xfffffffc00e80947 */ /* 0x000fea000383ffff */
.L_x_10:
[----:B------:R-:W-:Y:S02]  /*1120*/  ULDC UR7, c[0x0][0x234] ;  /* 0x00008d0000077ab9 */ /* 0x000fe40000000800 */
[C---:B------:R-:W-:Y:S01]  /*1130*/  FFMA.FTZ R3, -R19.reuse, UR7, R3 ;  /* 0x0000000713037c23 */ /* 0x040fe20008010103 */
[----:B------:R-:W-:-:S03]  /*1140*/  FFMA.FTZ R2, -R19, UR7, R2 ;  /* 0x0000000713027c23 */ /* 0x000fc60008010102 */
[----:B0-----:R-:W-:-:S04]  /*1150*/  FFMA.FTZ R5, R3, R3, RZ ;  /* 0x0000000303057223 */ /* 0x001fc800000100ff */
[----:B------:R-:W-:-:S07]  /*1160*/  FFMA.FTZ R5, R2, R2, R5 ;  /* 0x0000000202057223 */ /* 0x000fce0000010005 */
.L_x_17:
[C---:B------:R-:W-:Y:S02]  /*1170*/  LEA.HI R4, R27.reuse, R27, RZ, 0x1 ;  /* 0x0000001b1b047211 */ /* 0x040fe400078f08ff */
[----:B------:R-:W-:Y:S02]  /*1180*/  ISETP.GT.AND P0, PT, R27, 0x3, PT ;  /* 0x000000031b00780c */ /* 0x000fe40003f04270 */
[----:B------:R-:W-:-:S04]  /*1190*/  SHF.R.S32.HI R4, RZ, 0x1, R4 ;  /* 0x00000001ff047819 */ /* 0x000fc80000011404 */
[----:B------:R-:W-:Y:S01]  /*11a0*/  MOV R27, R4 ;  /* 0x00000004001b7202 */ /* 0x000fe20000000f00 */
[----:B------:R-:W0:Y:S02]  /*11b0*/  SHFL.BFLY PT, R6, R5, R4, 0x1f ;  /* 0x0c001f0405067589 */ /* 0x000e2400000e0000 */
[----:B0-----:R-:W-:-:S04]  /*11c0*/  FADD.FTZ R5, R6, R5 ;  /* 0x0000000506057221 */ /* 0x001fc80000010000 */
[----:B------:R-:W-:Y:S05]  /*11d0*/  @P0 BRA `(.L_x_17) ;  /* 0xfffffffc00e40947 */ /* 0x000fea000383ffff */
[----:B------:R-:W0:Y:S01]  /*11e0*/  @!P1 S2R R7, SR_CgaCtaId ;  /* 0x0000000000079919 */ /* 0x000e220000008800 */
[----:B------:R-:W-:Y:S01]  /*11f0*/  @!P1 MOV R6, 0x400 ;  /* 0x0000040000069802 */ /* 0x000fe20000000f00 */
[----:B------:R-:W-:Y:S01]  /*1200*/  HFMA2.MMA R19, -RZ, RZ, 0, 0 ;  /* 0x00000000ff137435 */ /* 0x000fe200000001ff */
        /* <DEDUP_REMOVED lines=9> */
[----:B------:R-:W-:Y:S02]  /*12a0*/  MOV R19, RZ ;  /* 0x000000ff00137202 */ /* 0x000fe40000000f00 */
[C---:B0-----:R-:W-:Y:S02]  /*12b0*/  IADD3 R4, R21.reuse, -0x1, RZ ;  /* 0xffffffff15047810 */ /* 0x041fe40007ffe0ff */
        /* <DEDUP_REMOVED lines=15> */
.L_x_22:
        /* <DEDUP_REMOVED lines=25> */
.L_x_21:
        /* <DEDUP_REMOVED lines=16> */
.L_x_23:
[----:B------:R-:W-:-:S13]  /*1640*/  ISETP.NE.OR P0, PT, R21, RZ, P0 ;  /* 0x000000ff1500720c */ /* 0x000fda0000705670 */
[----:B------:R-:W-:Y:S05]  /*1650*/  @!P0 BRA `(.L_x_19) ;  /* 0x0000000000288947 */ /* 0x000fea0003800000 */
.L_x_20:
        /* <DEDUP_REMOVED lines=10> */
.L_x_19:
[----:B------:R-:W-:-:S13]  /*1700*/  ISETP.NE.AND P0, PT, R26, RZ, PT ;  /* 0x000000ff1a00720c */ /* 0x000fda0003f05270 */
[----:B------:R-:W-:Y:S05]  /*1710*/  @!P0 BRA `(.L_x_18) ;  /* 0x0000000000288947 */ /* 0x000fea0003800000 */
[----:B------:R-:W0:Y:S01]  /*1720*/  S2UR UR6, SR_CgaCtaId ;  /* 0x00000000000679c3 */ /* 0x000e220000008800 */
[----:B------:R-:W-:Y:S02]  /*1730*/  UMOV UR5, 0x400 ;  /* 0x0000040000057882 */ /* 0x000fe40000000000 */
[----:B0-----:R-:W-:-:S04]  /*1740*/  ULEA UR5, UR6, UR5, 0x18 ;  /* 0x0000000506057291 */ /* 0x001fc8000f8ec03f */
[----:B------:R-:W-:-:S12]  /*1750*/  ULEA UR4, UR4, UR5, 0x2 ;  /* 0x0000000504047291 */ /* 0x000fd8000f8e103f */
.L_x_24:
[----:B------:R-:W0:Y:S01]  /*1760*/  LDS R4, [UR4] ;  /* 0x00000004ff047984 */ /* 0x000e220008000800 */
[----:B------:R-:W-:Y:S01]  /*1770*/  IADD3 R26, R26, -0x1, RZ ;  /* 0xffffffff1a1a7810 */ /* 0x000fe20007ffe0ff */
[----:B------:R-:W-:-:S03]  /*1780*/  UIADD3 UR4, UR4, 0x4, URZ ;  /* 0x0000000404047890 */ /* 0x000fc6000fffe03f */
[----:B------:R-:W-:Y:S01]  /*1790*/  ISETP.NE.AND P0, PT, R26, RZ, PT ;  /* 0x000000ff1a00720c */ /* 0x000fe20003f05270 */
[----:B0-----:R-:W-:-:S12]  /*17a0*/  FADD.FTZ R19, R4, R19 ;  /* 0x0000001304137221 */ /* 0x001fd80000010000 */
[----:B------:R-:W-:Y:S05]  /*17b0*/  @P0 BRA `(.L_x_24) ;  /* 0xfffffffc00e80947 */ /* 0x000fea000383ffff */
.L_x_18:
[----:B0-----:R-:W0:Y:S01]  /*17c0*/  LDC.64 R4, c[0x0][0x218] ;  /* 0x00008600ff047b82 */ /* 0x001e220000000a00 */
[----:B------:R-:W-:Y:S02]  /*17d0*/  ULDC.64 UR4, c[0x0][0x220] ;  /* 0x0000880000047ab9 */ /* 0x000fe40000000a00 */
[----:B------:R-:W-:Y:S01]  /*17e0*/  ISETP.NE.U32.AND P0, PT, RZ, UR4, PT ;  /* 0x00000004ff007c0c */ /* 0x000fe2000bf05070 */
[----:B0-----:R-:W-:-:S04]  /*17f0*/  IMAD.WIDE.U32 R4, R20, 0x2, R4 ;  /* 0x0000000214047825 */ /* 0x001fc800078e0004 */
[----:B------:R-:W-:Y:S01]  /*1800*/  IMAD.WIDE R4, R0, 0x4, R4 ;  /* 0x0000000400047825 */ /* 0x000fe200078e0204 */
[----:B------:R-:W-:Y:S01]  /*1810*/  ISETP.NE.AND.EX P0, PT, RZ, UR5, PT, P0 ;  /* 0x00000005ff007c0c */ /* 0x000fe2000bf05300 */
[----:B------:R-:W0:Y:S04]  /*1820*/  LDC R0, c[0x0][0x230] ;  /* 0x00008c00ff007b82 */ /* 0x000e280000000800 */
[----:B------:R-:W2:Y:S08]  /*1830*/  LDG.E.CONSTANT R4, desc[UR8][R4.64] ;  /* 0x0000000804047981 */ /* 0x000eb0000c1e9900 */
[----:B------:R-:W3:Y:S01]  /*1840*/  @P0 LDG.E.CONSTANT R24, desc[UR8][R24.64] ;  /* 0x0000000818180981 */ /* 0x000ee2000c1e9900 */
[----:B0-----:R-:W-:-:S06]  /*1850*/  FFMA.FTZ R19, R19, UR7, R0 ;  /* 0x0000000713137c23 */ /* 0x001fcc0008010000 */
        /* <DEDUP_REMOVED lines=11> */
.L_x_25:
[----:B------:R-:W-:-:S00]  /*1910*/  BRA `(.L_x_25) ;  /* 0xfffffffc00fc7947 */ /* 0x000fc0000383ffff */
[----:B------:R-:W-:-:S00]  /*1920*/  NOP ;  /* 0x0000000000007918 */ /* 0x000fc00000000000 */
        /* <DEDUP_REMOVED lines=13> */
.L_x_26:


//--------------------- .nv.shared._Z16head_norm_kernelPK6__halfS1_S1_PS_ffiiib --------------------------
	.section	.nv.shared._Z16head_norm_kernelPK6__halfS1_S1_PS_ffiiib,"aw",@nobits
	.sectionflags	@""
	.align	4
.nv.shared._Z16head_norm_kernelPK6__halfS1_S1_PS_ffiiib:
	.zero		1056


//--------------------- .nv.shared.reserved.0     --------------------------
	.section	.nv.shared.reserved.0,"aw",@nobits
	.weak		__nv_reservedSMEM_offset_0_alias
	.size		__nv_reservedSMEM_offset_0_alias, 0, 0
	.other		__nv_reservedSMEM_offset_0_alias,@"STO_CUDA_RESERVED_SHARED STV_DEFAULT"
__nv_reservedSMEM_offset_0_alias:
	.zero		0


//--------------------- .nv.global                --------------------------
	.section	.nv.global,"aw",@nobits
.nv.global:
	.type		_ZN43_INTERNAL_715a613b_12_head_norm_cu_bf0d74984cuda3std3__48in_placeE,@object
	.size		_ZN43_INTERNAL_715a613b_12_head_norm_cu_bf0d74984cuda3std3__48in_placeE,(_ZN43_INTERNAL_715a613b_12_head_norm_cu_bf0d74984cuda3std6ranges3__45__cpo8distanceE - _ZN43_INTERNAL_715a613b_12_head_norm_cu_bf0d74984cuda3std3__48in_placeE)
_ZN43_INTERNAL_715a613b_12_head_norm_cu_bf0d74984cuda3std3__48in_placeE:
	.zero		1
	.type		_ZN43_INTERNAL_715a613b_12_head_norm_cu_bf0d74984cuda3std6ranges3__45__cpo8distanceE,@object
	.size		_ZN43_INTERNAL_715a613b_12_head_norm_cu_bf0d74984cuda3std6ranges3__45__cpo8distanceE,(_ZN43_INTERNAL_715a613b_12_head_norm_cu_bf0d74984cuda3std3__45__cpo6cbeginE - _ZN43_INTERNAL_715a613b_12_head_norm_cu_bf0d74984cuda3std6ranges3__45__cpo8distanceE)
_ZN43_INTERNAL_715a613b_12_head_norm_cu_bf0d74984cuda3std6ranges3__45__cpo8distanceE:
	.zero		1
	.type		_ZN43_INTERNAL_715a613b_12_head_norm_cu_bf0d74984cuda3std3__45__cpo6cbeginE,@object
	.size		_ZN43_INTERNAL_715a613b_12_head_norm_cu_bf0d74984cuda3std3__45__cpo6cbeginE,(_ZN43_INTERNAL_715a613b_12_head_norm_cu_bf0d74984cuda3std6ranges3__45__cpo7advanceE - _ZN43_INTERNAL_715a613b_12_head_norm_cu_bf0d74984cuda3std3__45__cpo6cbeginE)
_ZN43_INTERNAL_715a613b_12_head_norm_cu_bf0d74984cuda3std3__45__cpo6cbeginE:
	.zero		1
	.type		_ZN43_INTERNAL_715a613b_12_head_norm_cu_bf0d74984cuda3std6ranges3__45__cpo7advanceE,@object
	.size		_ZN43_INTERNAL_715a613b_12_head_norm_cu_bf0d74984cuda3std6ranges3__45__cpo7advanceE,(_ZN43_INTERNAL_715a613b_12_head_norm_cu_bf0d74984cuda3std3__45__cpo7crbeginE - _ZN43_INTERNAL_715a613b_12_head_norm_cu_bf0d74984cuda3std6ranges3__45__cpo7advanceE)
_ZN43_INTERNAL_715a613b_12_head_norm_cu_bf0d74984cuda3std6ranges3__45__cpo7advanceE:
	.zero		1
	.type		_ZN43_INTERNAL_715a613b_12_head_norm_cu_bf0d74984cuda3std3__45__cpo7crbeginE,@object
	.size		_ZN43_INTERNAL_715a613b_12_head_norm_cu_bf0d74984cuda3std3__45__cpo7crbeginE,(_ZN43_INTERNAL_715a613b_12_head_norm_cu_bf0d74984cuda3std6ranges3__45__cpo4dataE - _ZN43_INTERNAL_715a613b_12_head_norm_cu_bf0d74984cuda3std3__45__cpo7crbeginE)
_ZN43_INTERNAL_715a613b_12_head_norm_cu_bf0d74984cuda3std3__45__cpo7crbeginE:
	.zero		1
	.type		_ZN43_INTERNAL_715a613b_12_head_norm_cu_bf0d74984cuda3std6ranges3__45__cpo4dataE,@object
	.size		_ZN43_INTERNAL_715a613b_12_head_norm_cu_bf0d74984cuda3std6ranges3__45__cpo4dataE,(_ZN43_INTERNAL_715a613b_12_head_norm_cu_bf0d74984cuda3std6ranges3__45__cpo5beginE - _ZN43_INTERNAL_715a613b_12_head_norm_cu_bf0d74984cuda3std6ranges3__45__cpo4dataE)
_ZN43_INTERNAL_715a613b_12_head_norm_cu_bf0d74984cuda3std6ranges3__45__cpo4dataE:
	.zero		1
	.type		_ZN43_INTERNAL_715a613b_12_head_norm_cu_bf0d74984cuda3std6ranges3__45__cpo5beginE,@object
	.size		_ZN43_INTERNAL_715a613b_12_head_norm_cu_bf0d74984cuda3std6ranges3__45__cpo5beginE,(_ZN43_INTERNAL_715a613b_12_head_norm_cu_bf0d74984cuda3std3__445_GLOBAL__N__715a613b_12_head_norm_cu_bf0d74986ignoreE - _ZN43_INTERNAL_715a613b_12_head_norm_cu_bf0d74984cuda3std6ranges3__45__cpo5beginE)
_ZN43_INTERNAL_715a613b_12_head_norm_cu_bf0d74984cuda3std6ranges3__45__cpo5beginE:
	.zero		1
	.type		_ZN43_INTERNAL_715a613b_12_head_norm_cu_bf0d74984cuda3std3__445_GLOBAL__N__715a613b_12_head_norm_cu_bf0d74986ignoreE,@object
	.size		_ZN43_INTERNAL_715a613b_12_head_norm_cu_bf0d74984cuda3std3__445_GLOBAL__N__715a613b_12_head_norm_cu_bf0d74986ignoreE,(_ZN43_INTERNAL_715a613b_12_head_norm_cu_bf0d74984cuda3std6ranges3__45__cpo4sizeE - _ZN43_INTERNAL_715a613b_12_head_norm_cu_bf0d74984cuda3std3__445_GLOBAL__N__715a613b_12_head_norm_cu_bf0d74986ignoreE)
_ZN43_INTERNAL_715a613b_12_head_norm_cu_bf0d74984cuda3std3__445_GLOBAL__N__715a613b_12_head_norm_cu_bf0d74986ignoreE:
	.zero		1
	.type		_ZN43_INTERNAL_715a613b_12_head_norm_cu_bf0d74984cuda3std6ranges3__45__cpo4sizeE,@object
	.size		_ZN43_INTERNAL_715a613b_12_head_norm_cu_bf0d74984cuda3std6ranges3__45__cpo4sizeE,(_ZN43_INTERNAL_715a613b_12_head_norm_cu_bf0d74984cuda3std3__45__cpo5beginE - _ZN43_INTERNAL_715a613b_12_head_norm_cu_bf0d74984cuda3std6ranges3__45__cpo4sizeE)
_ZN43_INTERNAL_715a613b_12_head_norm_cu_bf0d74984cuda3std6ranges3__45__cpo4sizeE:
	.zero		1
	.type		_ZN43_INTERNAL_715a613b_12_head_norm_cu_bf0d74984cuda3std3__45__cpo5beginE,@object
	.size		_ZN43_INTERNAL_715a613b_12_head_norm_cu_bf0d74984cuda3std3__45__cpo5beginE,(_ZN43_INTERNAL_715a613b_12_head_norm_cu_bf0d74984cuda3std6ranges3__45__cpo6cbeginE - _ZN43_INTERNAL_715a613b_12_head_norm_cu_bf0d74984cuda3std3__45__cpo5beginE)
_ZN43_INTERNAL_715a613b_12_head_norm_cu_bf0d74984cuda3std3__45__cpo5beginE:
	.zero		1
	.type		_ZN43_INTERNAL_715a613b_12_head_norm_cu_bf0d74984cuda3std6ranges3__45__cpo6cbeginE,@object
	.size		_ZN43_INTERNAL_715a613b_12_head_norm_cu_bf0d74984cuda3std6ranges3__45__cpo6cbeginE,(_ZN43_INTERNAL_715a613b_12_head_norm_cu_bf0d74984cuda3std3__45__cpo6rbeginE - _ZN43_INTERNAL_715a613b_12_head_norm_cu_bf0d74984cuda3std6ranges3__45__cpo6cbeginE)
_ZN43_INTERNAL_715a613b_12_head_norm_cu_bf0d74984cuda3std6ranges3__45__cpo6cbeginE:
	.zero		1
	.type		_ZN43_INTERNAL_715a613b_12_head_norm_cu_bf0d74984cuda3std3__45__cpo6rbeginE,@object
	.size		_ZN43_INTERNAL_715a613b_12_head_norm_cu_bf0d74984cuda3std3__45__cpo6rbeginE,(_ZN43_INTERNAL_715a613b_12_head_norm_cu_bf0d74984cuda3std6ranges3__45__cpo4nextE - _ZN43_INTERNAL_715a613b_12_head_norm_cu_bf0d74984cuda3std3__45__cpo6rbeginE)
_ZN43_INTERNAL_715a613b_12_head_norm_cu_bf0d74984cuda3std3__45__cpo6rbeginE:
	.zero		1
	.type		_ZN43_INTERNAL_715a613b_12_head_norm_cu_bf0d74984cuda3std6ranges3__45__cpo4nextE,@object
	.size		_ZN43_INTERNAL_715a613b_12_head_norm_cu_bf0d74984cuda3std6ranges3__45__cpo4nextE,(_ZN43_INTERNAL_715a613b_12_head_norm_cu_bf0d74984cuda3std6ranges3__45__cpo4swapE - _ZN43_INTERNAL_715a613b_12_head_norm_cu_bf0d74984cuda3std6ranges3__45__cpo4nextE)
_ZN43_INTERNAL_715a613b_12_head_norm_cu_bf0d74984cuda3std6ranges3__45__cpo4nextE:
	.zero		1
	.type		_ZN43_INTERNAL_715a613b_12_head_norm_cu_bf0d74984cuda3std6ranges3__45__cpo4swapE,@object
	.size		_ZN43_INTERNAL_715a613b_12_head_norm_cu_bf0d74984cuda3std6ranges3__45__cpo4swapE,(_ZN43_INTERNAL_715a613b_12_head_norm_cu_bf0d74984cuda3std3__420unreachable_sentinelE - _ZN43_INTERNAL_715a613b_12_head_norm_cu_bf0d74984cuda3std6ranges3__45__cpo4swapE)
_ZN43_INTERNAL_715a613b_12_head_norm_cu_bf0d74984cuda3std6ranges3__45__cpo4swapE:
	.zero		1
	.type		_ZN43_INTERNAL_715a613b_12_head_norm_cu_bf0d74984cuda3std3__420unreachable_sentinelE,@object
	.size		_ZN43_INTERNAL_715a613b_12_head_norm_cu_bf0d74984cuda3std3__420unreachable_sentinelE,(_ZN43_INTERNAL_715a613b_12_head_norm_cu_bf0d74986thrust23THRUST_300001_SM_900_NS6system6detail10sequential3seqE - _ZN43_INTERNAL_715a613b_12_head_norm_cu_bf0d74984cuda3std3__420unreachable_sentinelE)
_ZN43_INTERNAL_715a613b_12_head_norm_cu_bf0d74984cuda3std3__420unreachable_sentinelE:
	.zero		1
	.type		_ZN43_INTERNAL_715a613b_12_head_norm_cu_bf0d74986thrust23THRUST_300001_SM_900_NS6system6detail10sequential3seqE,@object
	.size		_ZN43_INTERNAL_715a613b_12_head_norm_cu_bf0d74986thrust23THRUST_300001_SM_900_NS6system6detail10sequential3seqE,(_ZN43_INTERNAL_715a613b_12_head_norm_cu_bf0d74984cuda3std3__45__cpo4cendE - _ZN43_INTERNAL_715a613b_12_head_norm_cu_bf0d74986thrust23THRUST_300001_SM_900_NS6system6detail10sequential3seqE)
_ZN43_INTERNAL_715a613b_12_head_norm_cu_bf0d74986thrust23THRUST_300001_SM_900_NS6system6detail10sequential3seqE:
	.zero		1
	.type		_ZN43_INTERNAL_715a613b_12_head_norm_cu_bf0d74984cuda3std3__45__cpo4cendE,@object
	.size		_ZN43_INTERNAL_715a613b_12_head_norm_cu_bf0d74984cuda3std3__45__cpo4cendE,(_ZN43_INTERNAL_715a613b_12_head_norm_cu_bf0d74984cuda3std6ranges3__45__cpo9iter_swapE - _ZN43_INTERNAL_715a613b_12_head_norm_cu_bf0d74984cuda3std3__45__cpo4cendE)
_ZN43_INTERNAL_715a613b_12_head_norm_cu_bf0d74984cuda3std3__45__cpo4cendE:
	.zero		1
	.type		_ZN43_INTERNAL_715a613b_12_head_norm_cu_bf0d74984cuda3std6ranges3__45__cpo9iter_swapE,@object
	.size		_ZN43_INTERNAL_715a613b_12_head_norm_cu_bf0d74984cuda3std6ranges3__45__cpo9iter_swapE,(_ZN43_INTERNAL_715a613b_12_head_norm_cu_bf0d74984cuda3std3__45__cpo5crendE - _ZN43_INTERNAL_715a613b_12_head_norm_cu_bf0d74984cuda3std6ranges3__45__cpo9iter_swapE)
_ZN43_INTERNAL_715a613b_12_head_norm_cu_bf0d74984cuda3std6ranges3__45__cpo9iter_swapE:
	.zero		1
	.type		_ZN43_INTERNAL_715a613b_12_head_norm_cu_bf0d74984cuda3std3__45__cpo5crendE,@object
	.size		_ZN43_INTERNAL_715a613b_12_head_norm_cu_bf0d74984cuda3std3__45__cpo5crendE,(_ZN43_INTERNAL_715a613b_12_head_norm_cu_bf0d74984cuda3std6ranges3__45__cpo5cdataE - _ZN43_INTERNAL_715a613b_12_head_norm_cu_bf0d74984cuda3std3__45__cpo5crendE)
_ZN43_INTERNAL_715a613b_12_head_norm_cu_bf0d74984cuda3std3__45__cpo5crendE:
	.zero		1
	.type		_ZN43_INTERNAL_715a613b_12_head_norm_cu_bf0d74984cuda3std6ranges3__45__cpo5cdataE,@object
	.size		_ZN43_INTERNAL_715a613b_12_head_norm_cu_bf0d74984cuda3std6ranges3__45__cpo5cdataE,(_ZN43_INTERNAL_715a613b_12_head_norm_cu_bf0d74984cuda3std6ranges3__45__cpo3endE - _ZN43_INTERNAL_715a613b_12_head_norm_cu_bf0d74984cuda3std6ranges3__45__cpo5cdataE)
_ZN43_INTERNAL_715a613b_12_head_norm_cu_bf0d74984cuda3std6ranges3__45__cpo5cdataE:
	.zero		1
	.type		_ZN43_INTERNAL_715a613b_12_head_norm_cu_bf0d74984cuda3std6ranges3__45__cpo3endE,@object
	.size		_ZN43_INTERNAL_715a613b_12_head_norm_cu_bf0d74984cuda3std6ranges3__45__cpo3endE,(_ZN43_INTERNAL_715a613b_12_head_norm_cu_bf0d74984cuda3std3__419piecewise_constructE - _ZN43_INTERNAL_715a613b_12_head_norm_cu_bf0d74984cuda3std6ranges3__45__cpo3endE)
_ZN43_INTERNAL_715a613b_12_head_norm_cu_bf0d74984cuda3std6ranges3__45__cpo3endE:
	.zero		1
	.type		_ZN43_INTERNAL_715a613b_12_head_norm_cu_bf0d74984cuda3std3__419piecewise_constructE,@object
	.size		_ZN43_INTERNAL_715a613b_12_head_norm_cu_bf0d74984cuda3std3__419piecewise_constructE,(_ZN43_INTERNAL_715a613b_12_head_norm_cu_bf0d74984cuda3std6ranges3__45__cpo5ssizeE - _ZN43_INTERNAL_715a613b_12_head_norm_cu_bf0d74984cuda3std3__419piecewise_constructE)
_ZN43_INTERNAL_715a613b_12_head_norm_cu_bf0d74984cuda3std3__419piecewise_constructE:
	.zero		1
	.type		_ZN43_INTERNAL_715a613b_12_head_norm_cu_bf0d74984cuda3std6ranges3__45__cpo5ssizeE,@object
	.size		_ZN43_INTERNAL_715a613b_12_head_norm_cu_bf0d74984cuda3std6ranges3__45__cpo5ssizeE,(_ZN43_INTERNAL_715a613b_12_head_norm_cu_bf0d74984cuda3std3__45__cpo3endE - _ZN43_INTERNAL_715a613b_12_head_norm_cu_bf0d74984cuda3std6ranges3__45__cpo5ssizeE)
_ZN43_INTERNAL_715a613b_12_head_norm_cu_bf0d74984cuda3std6ranges3__45__cpo5ssizeE:
	.zero		1
	.type		_ZN43_INTERNAL_715a613b_12_head_norm_cu_bf0d74984cuda3std3__45__cpo3endE,@object
	.size		_ZN43_INTERNAL_715a613b_12_head_norm_cu_bf0d74984cuda3std3__45__cpo3endE,(_ZN43_INTERNAL_715a613b_12_head_norm_cu_bf0d74984cuda3std6ranges3__45__cpo4cendE - _ZN43_INTERNAL_715a613b_12_head_norm_cu_bf0d74984cuda3std3__45__cpo3endE)
_ZN43_INTERNAL_715a613b_12_head_norm_cu_bf0d74984cuda3std3__45__cpo3endE:
	.zero		1
	.type		_ZN43_INTERNAL_715a613b_12_head_norm_cu_bf0d74984cuda3std6ranges3__45__cpo4cendE,@object
	.size		_ZN43_INTERNAL_715a613b_12_head_norm_cu_bf0d74984cuda3std6ranges3__45__cpo4cendE,(_ZN43_INTERNAL_715a613b_12_head_norm_cu_bf0d74984cuda3std3__45__cpo4rendE - _ZN43_INTERNAL_715a613b_12_head_norm_cu_bf0d74984cuda3std6ranges3__45__cpo4cendE)
_ZN43_INTERNAL_715a613b_12_head_norm_cu_bf0d74984cuda3std6ranges3__45__cpo4cendE:
	.zero		1
	.type		_ZN43_INTERNAL_715a613b_12_head_norm_cu_bf0d74984cuda3std3__45__cpo4rendE,@object
	.size		_ZN43_INTERNAL_715a613b_12_head_norm_cu_bf0d74984cuda3std3__45__cpo4rendE,(_ZN43_INTERNAL_715a613b_12_head_norm_cu_bf0d74984cuda3std6ranges3__45__cpo4prevE - _ZN43_INTERNAL_715a613b_12_head_norm_cu_bf0d74984cuda3std3__45__cpo4rendE)
_ZN43_INTERNAL_715a613b_12_head_norm_cu_bf0d74984cuda3std3__45__cpo4rendE:
	.zero		1
	.type		_ZN43_INTERNAL_715a613b_12_head_norm_cu_bf0d74984cuda3std6ranges3__45__cpo4prevE,@object
	.size		_ZN43_INTERNAL_715a613b_12_head_norm_cu_bf0d74984cuda3std6ranges3__45__cpo4prevE,(_ZN43_INTERNAL_715a613b_12_head_norm_cu_bf0d74984cuda3std6ranges3__45__cpo9iter_moveE - _ZN43_INTERNAL_715a613b_12_head_norm_cu_bf0d74984cuda3std6ranges3__45__cpo4prevE)
_ZN43_INTERNAL_715a613b_12_head_norm_cu_bf0d74984cuda3std6ranges3__45__cpo4prevE:
	.zero		1
	.type		_ZN43_INTERNAL_715a613b_12_head_norm_cu_bf0d74984cuda3std6ranges3__45__cpo9iter_moveE,@object
	.size		_ZN43_INTERNAL_715a613b_12_head_norm_cu_bf0d74984cuda3std6ranges3__45__cpo9iter_moveE,(.L_13 - _ZN43_INTERNAL_715a613b_12_head_norm_cu_bf0d74984cuda3std6ranges3__45__cpo9iter_moveE)
_ZN43_INTERNAL_715a613b_12_head_norm_cu_bf0d74984cuda3std6ranges3__45__cpo9iter_moveE:
	.zero		1
.L_13:


//--------------------- .nv.constant0._Z16head_norm_kernelPK6__halfS1_S1_PS_ffiiib --------------------------
	.section	.nv.constant0._Z16head_norm_kernelPK6__halfS1_S1_PS_ffiiib,"a",@progbits
	.sectionflags	@""
	.align	4
.nv.constant0._Z16head_norm_kernelPK6__halfS1_S1_PS_ffiiib:
	.zero		581


//--------------------- SYMBOLS --------------------------

	.type		.nv.reservedSmem.offset0,@object
	.size		.nv.reservedSmem.offset0,0x4
